	.headerflags	@"EF_CUDA_TEXMODE_UNIFIED EF_CUDA_64BIT_ADDRESS EF_CUDA_ACCELERATORS EF_CUDA_SM90 EF_CUDA_VIRTUAL_SM(EF_CUDA_SM90)"
	.elftype	@"ET_EXEC"


//--------------------- .nv.info                  --------------------------
	.section	.nv.info,"",@"SHT_CUDA_INFO"
	.align	4


	//----- nvinfo : EIATTR_REGCOUNT
	.align		4
        /*0000*/ 	.byte	0x04, 0x2f
        /*0002*/ 	.short	(.L_3 - .L_2)
	.align		4
.L_2:
        /*0004*/ 	.word	index@(triton_poi_fused__native_batch_norm_legit_no_training_hardtanh_23)
        /*0008*/ 	.word	0x00000010


	//----- nvinfo : EIATTR_MIN_STACK_SIZE
	.align		4
.L_3:
        /*000c*/ 	.byte	0x04, 0x12
        /*000e*/ 	.short	(.L_5 - .L_4)
	.align		4
.L_4:
        /*0010*/ 	.word	index@(triton_poi_fused__native_batch_norm_legit_no_training_hardtanh_23)
        /*0014*/ 	.word	0x00000000


	//----- nvinfo : EIATTR_FRAME_SIZE
	.align		4
.L_5:
        /*0018*/ 	.byte	0x04, 0x11
        /*001a*/ 	.short	(.L_7 - .L_6)
	.align		4
.L_6:
        /*001c*/ 	.word	index@(triton_poi_fused__native_batch_norm_legit_no_training_hardtanh_23)
        /*0020*/ 	.word	0x00000000


	//----- nvinfo : EIATTR_MIN_STACK_SIZE
	.align		4
.L_7:
        /*0024*/ 	.byte	0x04, 0x12
        /*0026*/ 	.short	(.L_9 - .L_8)
	.align		4
.L_8:
        /*0028*/ 	.word	index@(triton_poi_fused__native_batch_norm_legit_no_training_hardtanh_23)
        /*002c*/ 	.word	0x00000000
.L_9:


//--------------------- .nv.info.triton_poi_fused__native_batch_norm_legit_no_training_hardtanh_23 --------------------------
	.section	.nv.info.triton_poi_fused__native_batch_norm_legit_no_training_hardtanh_23,"",@"SHT_CUDA_INFO"
	.sectionflags	@""
	.align	4


	//----- nvinfo : EIATTR_CUDA_API_VERSION
	.align		4
        /*0000*/ 	.byte	0x04, 0x37
        /*0002*/ 	.short	(.L_11 - .L_10)
.L_10:
        /*0004*/ 	.word	0x0000007c


	//----- nvinfo : EIATTR_KPARAM_INFO
	.align		4
.L_11:
        /*0008*/ 	.byte	0x04, 0x17
        /*000a*/ 	.short	(.L_13 - .L_12)
.L_12:
        /*000c*/ 	.word	0x00000000
        /*0010*/ 	.short	0x0006
        /*0012*/ 	.short	0x0030
        /*0014*/ 	.byte	0x00, 0xf0, 0x11, 0x00


	//----- nvinfo : EIATTR_KPARAM_INFO
	.align		4
.L_13:
        /*0018*/ 	.byte	0x04, 0x17
        /*001a*/ 	.short	(.L_15 - .L_14)
.L_14:
        /*001c*/ 	.word	0x00000000
        /*0020*/ 	.short	0x0005
        /*0022*/ 	.short	0x0028
        /*0024*/ 	.byte	0x00, 0xf4, 0x21, 0x00


	//----- nvinfo : EIATTR_KPARAM_INFO
	.align		4
.L_15:
        /*0028*/ 	.byte	0x04, 0x17
        /*002a*/ 	.short	(.L_17 - .L_16)
.L_16:
        /*002c*/ 	.word	0x00000000
        /*0030*/ 	.short	0x0004
        /*0032*/ 	.short	0x0020
        /*0034*/ 	.byte	0x00, 0xf4, 0x21, 0x00


	//----- nvinfo : EIATTR_KPARAM_INFO
	.align		4
.L_17:
        /*0038*/ 	.byte	0x04, 0x17
        /*003a*/ 	.short	(.L_19 - .L_18)
.L_18:
        /*003c*/ 	.word	0x00000000
        /*0040*/ 	.short	0x0003
        /*0042*/ 	.short	0x0018
        /*0044*/ 	.byte	0x00, 0xf4, 0x21, 0x00


	//----- nvinfo : EIATTR_KPARAM_INFO
	.align		4
.L_19:
        /*0048*/ 	.byte	0x04, 0x17
        /*004a*/ 	.short	(.L_21 - .L_20)
.L_20:
        /*004c*/ 	.word	0x00000000
        /*0050*/ 	.short	0x0002
        /*0052*/ 	.short	0x0010
        /*0054*/ 	.byte	0x00, 0xf4, 0x21, 0x00


	//----- nvinfo : EIATTR_KPARAM_INFO
	.align		4
.L_21:
        /*0058*/ 	.byte	0x04, 0x17
        /*005a*/ 	.short	(.L_23 - .L_22)
.L_22:
        /*005c*/ 	.word	0x00000000
        /*0060*/ 	.short	0x0001
        /*0062*/ 	.short	0x0008
        /*0064*/ 	.byte	0x00, 0xf4, 0x21, 0x00


	//----- nvinfo : EIATTR_KPARAM_INFO
	.align		4
.L_23:
        /*0068*/ 	.byte	0x04, 0x17
        /*006a*/ 	.short	(.L_25 - .L_24)
.L_24:
        /*006c*/ 	.word	0x00000000
        /*0070*/ 	.short	0x0000
        /*0072*/ 	.short	0x0000
        /*0074*/ 	.byte	0x00, 0xf4, 0x21, 0x00


	//----- nvinfo : EIATTR_SPARSE_MMA_MASK
	.align		4
.L_25:
        /*0078*/ 	.byte	0x03, 0x50
        /*007a*/ 	.short	0x0000


	//----- nvinfo : EIATTR_MAXREG_COUNT
	.align		4
        /*007c*/ 	.byte	0x03, 0x1b
        /*007e*/ 	.short	0x00ff


	//----- nvinfo : EIATTR_EXIT_INSTR_OFFSETS
	.align		4
        /*0080*/ 	.byte	0x04, 0x1c
        /*0082*/ 	.short	(.L_27 - .L_26)


	//   ....[0]....
.L_26:
        /*0084*/ 	.word	0x000003d0


	//----- nvinfo : EIATTR_REQNTID
	.align		4
.L_27:
        /*0088*/ 	.byte	0x04, 0x10
        /*008a*/ 	.short	(.L_29 - .L_28)
.L_28:
        /*008c*/ 	.word	0x00000100
        /*0090*/ 	.word	0x00000001
        /*0094*/ 	.word	0x00000001


	//----- nvinfo : EIATTR_CBANK_PARAM_SIZE
	.align		4
.L_29:
        /*0098*/ 	.byte	0x03, 0x19
        /*009a*/ 	.short	0x0034


	//----- nvinfo : EIATTR_PARAM_CBANK
	.align		4
        /*009c*/ 	.byte	0x04, 0x0a
        /*009e*/ 	.short	(.L_31 - .L_30)
	.align		4
.L_30:
        /*00a0*/ 	.word	index@(.nv.constant0.triton_poi_fused__native_batch_norm_legit_no_training_hardtanh_23)
        /*00a4*/ 	.short	0x0210
        /*00a6*/ 	.short	0x0034


	//----- nvinfo : EIATTR_SW_WAR
	.align		4
.L_31:
        /*00a8*/ 	.byte	0x04, 0x36
        /*00aa*/ 	.short	(.L_33 - .L_32)
.L_32:
        /*00ac*/ 	.word	0x00000008
.L_33:


//--------------------- .nv.callgraph             --------------------------
	.section	.nv.callgraph,"",@"SHT_CUDA_CALLGRAPH"
	.align	4
	.sectionentsize	8
	.align		4
        /*0000*/ 	.word	0x00000000
	.align		4
        /*0004*/ 	.word	0xffffffff
	.align		4
        /*0008*/ 	.word	0x00000000
	.align		4
        /*000c*/ 	.word	0xfffffffe
	.align		4
        /*0010*/ 	.word	0x00000000
	.align		4
        /*0014*/ 	.word	0xfffffffd
	.align		4
        /*0018*/ 	.word	0x00000000
	.align		4
        /*001c*/ 	.word	0xfffffffc


//--------------------- .nv.constant4             --------------------------
	.section	.nv.constant4,"a",@progbits
	.align	8
	.align		8
.nv.constant4:
        /*0000*/ 	.dword	_$_str
	.align		8
        /*0008*/ 	.dword	_$_str_$_2


//--------------------- .text.triton_poi_fused__native_batch_norm_legit_no_training_hardtanh_23 --------------------------
	.section	.text.triton_poi_fused__native_batch_norm_legit_no_training_hardtanh_23,"ax",@progbits
	.align	128
        .global         triton_poi_fused__native_batch_norm_legit_no_training_hardtanh_23
        .type           triton_poi_fused__native_batch_norm_legit_no_training_hardtanh_23,@function
        .size           triton_poi_fused__native_batch_norm_legit_no_training_hardtanh_23,(.L_x_1 - triton_poi_fused__native_batch_norm_legit_no_training_hardtanh_23)
        .other          triton_poi_fused__native_batch_norm_legit_no_training_hardtanh_23,@"STO_CUDA_ENTRY STV_DEFAULT"
triton_poi_fused__native_batch_norm_legit_no_training_hardtanh_23:
.text.triton_poi_fused__native_batch_norm_legit_no_training_hardtanh_23:
[----:B------:R-:W-:Y:S01]  /*0000*/  LDC R1, c[0x0][0x28] ;  /* 0x00000a00ff017b82 */ /* 0x000fe20000000800 */
[----:B------:R-:W1:Y:S01]  /*0010*/  S2R R0, SR_TID.X ;  /* 0x0000000000007919 */ /* 0x000e620000002100 */
[----:B------:R-:W-:-:S06]  /*0020*/  HFMA2.MMA R2, -RZ, RZ, 0, 0 ;  /* 0x00000000ff027435 */ /* 0x000fcc00000001ff */
[----:B------:R-:W2:Y:S01]  /*0030*/  LDC.64 R6, c[0x0][0x220] ;  /* 0x00008800ff067b82 */ /* 0x000ea20000000a00 */
[----:B------:R-:W-:Y:S01]  /*0040*/  ULDC.64 UR4, c[0x0][0x208] ;  /* 0x0000820000047ab9 */ /* 0x000fe20000000a00 */
[----:B------:R-:W3:Y:S06]  /*0050*/  S2R R5, SR_CTAID.X ;  /* 0x0000000000057919 */ /* 0x000eec0000002500 */
[----:B------:R-:W4:Y:S08]  /*0060*/  LDC.64 R8, c[0x0][0x228] ;  /* 0x00008a00ff087b82 */ /* 0x000f300000000a00 */
[----:B------:R-:W5:Y:S01]  /*0070*/  LDC.64 R10, c[0x0][0x230] ;  /* 0x00008c00ff0a7b82 */ /* 0x000f620000000a00 */
[----:B-1----:R-:W-:Y:S01]  /*0080*/  IMAD.SHL.U32 R0, R0, 0x2, RZ ;  /* 0x0000000200007824 */ /* 0x002fe200078e00ff */
[----:B---3--:R-:W-:-:S04]  /*0090*/  SHF.R.S32.HI R3, RZ, 0x16, R5 ;  /* 0x00000016ff037819 */ /* 0x008fc80000011405 */
[----:B------:R-:W-:Y:S02]  /*00a0*/  LOP3.LUT R0, R0, 0x1fe, RZ, 0xc0, !PT ;  /* 0x000001fe00007812 */ /* 0x000fe400078ec0ff */
[----:B------:R-:W-:-:S03]  /*00b0*/  SGXT R3, R3, 0x1 ;  /* 0x000000010303781a */ /* 0x000fc60000000200 */
[----:B------:R-:W-:-:S05]  /*00c0*/  IMAD R0, R5, 0x200, R0 ;  /* 0x0000020005007824 */ /* 0x000fca00078e0200 */
[----:B------:R-:W-:-:S04]  /*00d0*/  LEA.HI R3, R3, R0, RZ, 0x8 ;  /* 0x0000000003037211 */ /* 0x000fc800078f40ff */
[----:B------:R-:W-:-:S05]  /*00e0*/  SHF.R.S32.HI R3, RZ, 0x8, R3 ;  /* 0x00000008ff037819 */ /* 0x000fca0000011403 */
[----:B------:R-:W-:-:S05]  /*00f0*/  IMAD.HI R2, R3, -0x77777777, R2 ;  /* 0x8888888903027827 */ /* 0x000fca00078e0202 */
[----:B------:R-:W-:-:S04]  /*0100*/  SHF.R.U32.HI R5, RZ, 0x1f, R2 ;  /* 0x0000001fff057819 */ /* 0x000fc80000011602 */
[----:B------:R-:W-:-:S05]  /*0110*/  LEA.HI.SX32 R5, R2, R5, 0x1a ;  /* 0x0000000502057211 */ /* 0x000fca00078fd2ff */
[----:B------:R-:W-:Y:S02]  /*0120*/  IMAD R13, R5, -0x78, R3 ;  /* 0xffffff88050d7824 */ /* 0x000fe400078e0203 */
[----:B------:R-:W1:Y:S02]  /*0130*/  LDC.64 R4, c[0x0][0x218] ;  /* 0x00008600ff047b82 */ /* 0x000e640000000a00 */
[----:B--2---:R-:W-:-:S06]  /*0140*/  IMAD.WIDE R6, R13, 0x4, R6 ;  /* 0x000000040d067825 */ /* 0x004fcc00078e0206 */
[----:B------:R-:W2:Y:S01]  /*0150*/  LDG.E.EL R6, desc[UR4][R6.64] ;  /* 0x0000000406067981 */ /* 0x000ea2000c2e1900 */
[----:B------:R-:W3:Y:S01]  /*0160*/  LDC.64 R2, c[0x0][0x210] ;  /* 0x00008400ff027b82 */ /* 0x000ee20000000a00 */
[----:B----4-:R-:W-:-:S04]  /*0170*/  IMAD.WIDE R8, R13, 0x4, R8 ;  /* 0x000000040d087825 */ /* 0x010fc800078e0208 */
[C---:B-----5:R-:W-:Y:S02]  /*0180*/  IMAD.WIDE R10, R13.reuse, 0x4, R10 ;  /* 0x000000040d0a7825 */ /* 0x060fe400078e020a */
[----:B------:R-:W4:Y:S04]  /*0190*/  LDG.E.EL R8, desc[UR4][R8.64] ;  /* 0x0000000408087981 */ /* 0x000f28000c2e1900 */
[----:B------:R-:W4:Y:S01]  /*01a0*/  LDG.E.EL R11, desc[UR4][R10.64] ;  /* 0x000000040a0b7981 */ /* 0x000f22000c2e1900 */
[----:B-1----:R-:W-:-:S06]  /*01b0*/  IMAD.WIDE R4, R13, 0x4, R4 ;  /* 0x000000040d047825 */ /* 0x002fcc00078e0204 */
[----:B------:R-:W5:Y:S01]  /*01c0*/  LDG.E.EL R4, desc[UR4][R4.64] ;  /* 0x0000000404047981 */ /* 0x000f62000c2e1900 */
[----:B---3--:R-:W-:-:S06]  /*01d0*/  IMAD.WIDE R2, R0, 0x4, R2 ;  /* 0x0000000400027825 */ /* 0x008fcc00078e0202 */
[----:B------:R-:W5:Y:S01]  /*01e0*/  LDG.E.64 R2, desc[UR4][R2.64] ;  /* 0x0000000402027981 */ /* 0x000f62000c1e1b00 */
[----:B------:R-:W-:Y:S01]  /*01f0*/  MOV R12, 0x3e800000 ;  /* 0x3e800000000c7802 */ /* 0x000fe20000000f00 */
[----:B--2---:R-:W-:-:S04]  /*0200*/  FADD R6, R6, 9.9999997473787516356e-06 ;  /* 0x3727c5ac06067421 */ /* 0x004fc80000000000 */
[----:B------:R-:W1:Y:S02]  /*0210*/  MUFU.SQRT R7, R6 ;  /* 0x0000000600077308 */ /* 0x000e640000002000 */
[C---:B-1----:R-:W-:Y:S02]  /*0220*/  FSETP.GT.AND P0, PT, R7.reuse, 8.50705917302346158658e+37, PT ;  /* 0x7e8000000700780b */ /* 0x042fe40003f04000 */
[----:B------:R-:W-:-:S11]  /*0230*/  FSETP.GEU.AND P1, PT, R7, 1.175494350822287508e-38, PT ;  /* 0x008000000700780b */ /* 0x000fd60003f2e000 */
[----:B------:R-:W-:-:S04]  /*0240*/  @P0 FMUL R7, R7, 0.25 ;  /* 0x3e80000007070820 */ /* 0x000fc80000400000 */
[----:B------:R-:W-:-:S06]  /*0250*/  @!P1 FMUL R7, R7, 16777216 ;  /* 0x4b80000007079820 */ /* 0x000fcc0000400000 */
[----:B------:R-:W1:Y:S01]  /*0260*/  MUFU.RCP R7, R7 ;  /* 0x0000000700077308 */ /* 0x000e620000001000 */
[----:B------:R-:W-:Y:S01]  /*0270*/  FSEL R12, R12, 1, P0 ;  /* 0x3f8000000c0c7808 */ /* 0x000fe20000000000 */
[----:B-----5:R-:W-:-:S04]  /*0280*/  FADD R2, R2, -R4 ;  /* 0x8000000402027221 */ /* 0x020fc80000000000 */
[----:B------:R-:W-:Y:S01]  /*0290*/  @!P1 FMUL R12, R12, 16777216 ;  /* 0x4b8000000c0c9820 */ /* 0x000fe20000400000 */
[----:B------:R-:W-:-:S03]  /*02a0*/  FADD R3, R3, -R4 ;  /* 0x8000000403037221 */ /* 0x000fc60000000000 */
[----:B-1----:R-:W-:-:S04]  /*02b0*/  FMUL R12, R7, R12 ;  /* 0x0000000c070c7220 */ /* 0x002fc80000400000 */
[-C--:B------:R-:W-:Y:S01]  /*02c0*/  FMUL R4, R2, R12.reuse ;  /* 0x0000000c02047220 */ /* 0x080fe20000400000 */
[----:B------:R-:W-:Y:S02]  /*02d0*/  FMUL R12, R3, R12 ;  /* 0x0000000c030c7220 */ /* 0x000fe40000400000 */
[----:B------:R-:W1:Y:S01]  /*02e0*/  LDC.64 R2, c[0x0][0x238] ;  /* 0x00008e00ff027b82 */ /* 0x000e620000000a00 */
[C-C-:B----4-:R-:W-:Y:S01]  /*02f0*/  FFMA R4, R8.reuse, R4, R11.reuse ;  /* 0x0000000408047223 */ /* 0x150fe2000000000b */
[----:B------:R-:W-:-:S04]  /*0300*/  FFMA R12, R8, R12, R11 ;  /* 0x0000000c080c7223 */ /* 0x000fc8000000000b */
[----:B------:R-:W-:Y:S02]  /*0310*/  FSETP.GTU.AND P0, PT, R4, RZ, PT ;  /* 0x000000ff0400720b */ /* 0x000fe40003f0c000 */
[----:B------:R-:W-:Y:S02]  /*0320*/  FSETP.GTU.AND P1, PT, R12, RZ, PT ;  /* 0x000000ff0c00720b */ /* 0x000fe40003f2c000 */
[----:B------:R-:W-:Y:S02]  /*0330*/  FSEL R4, R4, RZ, P0 ;  /* 0x000000ff04047208 */ /* 0x000fe40000000000 */
[----:B------:R-:W-:Y:S02]  /*0340*/  FSEL R5, R12, RZ, P1 ;  /* 0x000000ff0c057208 */ /* 0x000fe40000800000 */
[----:B------:R-:W-:Y:S02]  /*0350*/  FSETP.GEU.AND P2, PT, R4, 6, PT ;  /* 0x40c000000400780b */ /* 0x000fe40003f4e000 */
[----:B------:R-:W-:-:S02]  /*0360*/  FSETP.GEU.AND P3, PT, R5, 6, PT ;  /* 0x40c000000500780b */ /* 0x000fc40003f6e000 */
[----:B------:R-:W-:Y:S02]  /*0370*/  FSETP.NAN.AND P0, PT, R4, R4, PT ;  /* 0x000000040400720b */ /* 0x000fe40003f08000 */
[----:B------:R-:W-:Y:S01]  /*0380*/  FSETP.NAN.AND P1, PT, R5, R5, PT ;  /* 0x000000050500720b */ /* 0x000fe20003f28000 */
[----:B-1----:R-:W-:-:S06]  /*0390*/  IMAD.WIDE R2, R0, 0x4, R2 ;  /* 0x0000000400027825 */ /* 0x002fcc00078e0202 */
[----:B------:R-:W-:Y:S02]  /*03a0*/  @P2 SEL R4, R4, 0x40c00000, P0 ;  /* 0x40c0000004042807 */ /* 0x000fe40000000000 */
[----:B------:R-:W-:-:S05]  /*03b0*/  @P3 SEL R5, R5, 0x40c00000, P1 ;  /* 0x40c0000005053807 */ /* 0x000fca0000800000 */
[----:B------:R-:W-:Y:S01]  /*03c0*/  STG.E.64 desc[UR4][R2.64], R4 ;  /* 0x0000000402007986 */ /* 0x000fe2000c101b04 */
[----:B------:R-:W-:Y:S05]  /*03d0*/  EXIT ;  /* 0x000000000000794d */ /* 0x000fea0003800000 */
.L_x_0:
[----:B------:R-:W-:-:S00]  /*03e0*/  BRA `(.L_x_0) ;  /* 0xfffffffc00fc7947 */ /* 0x000fc0000383ffff */
[----:B------:R-:W-:-:S00]  /*03f0*/  NOP ;  /* 0x0000000000007918 */ /* 0x000fc00000000000 */
        /* <DEDUP_REMOVED lines=8> */
.L_x_1:


//--------------------- .nv.global.init           --------------------------
	.section	.nv.global.init,"aw",@progbits
.nv.global.init:
	.type		_$_str,@object
	.size		_$_str,(_$_str_$_2 - _$_str)
_$_str:
        /*0000*/ 	.byte	0x5f, 0x5f, 0x43, 0x55, 0x44, 0x41, 0x5f, 0x46, 0x54, 0x5a, 0x00
	.type		_$_str_$_2,@object
	.size		_$_str_$_2,(.L_1 - _$_str_$_2)
_$_str_$_2:
        /*000b*/ 	.byte	0x5f, 0x5f, 0x43, 0x55, 0x44, 0x41, 0x5f, 0x50, 0x52, 0x45, 0x43, 0x5f, 0x53, 0x51, 0x52, 0x54
        /*001b*/ 	.byte	0x00
.L_1:


//--------------------- .nv.constant0.triton_poi_fused__native_batch_norm_legit_no_training_hardtanh_23 --------------------------
	.section	.nv.constant0.triton_poi_fused__native_batch_norm_legit_no_training_hardtanh_23,"a",@progbits
	.sectionflags	@""
	.align	4
.nv.constant0.triton_poi_fused__native_batch_norm_legit_no_training_hardtanh_23:
	.zero		580
